//
// Generated by NVIDIA NVVM Compiler
//
// Compiler Build ID: CL-36424714
// Cuda compilation tools, release 13.0, V13.0.88
// Based on NVVM 20.0.0
//

.version 9.0
.target sm_100
.address_size 64

	// .globl	_Z11kernel_gemmiiiPKfS0_Pf

.visible .entry _Z11kernel_gemmiiiPKfS0_Pf(
	.param .u32 _Z11kernel_gemmiiiPKfS0_Pf_param_0,
	.param .u32 _Z11kernel_gemmiiiPKfS0_Pf_param_1,
	.param .u32 _Z11kernel_gemmiiiPKfS0_Pf_param_2,
	.param .u64 .ptr .align 1 _Z11kernel_gemmiiiPKfS0_Pf_param_3,
	.param .u64 .ptr .align 1 _Z11kernel_gemmiiiPKfS0_Pf_param_4,
	.param .u64 .ptr .align 1 _Z11kernel_gemmiiiPKfS0_Pf_param_5
)
{
	.reg .pred 	%p<13>;
	.reg .b32 	%r<41>;
	.reg .b32 	%f<68>;
	.reg .b64 	%rd<53>;

	ld.param.u32 	%r20, [_Z11kernel_gemmiiiPKfS0_Pf_param_0];
	ld.param.u32 	%r18, [_Z11kernel_gemmiiiPKfS0_Pf_param_1];
	ld.param.u32 	%r19, [_Z11kernel_gemmiiiPKfS0_Pf_param_2];
	ld.param.u64 	%rd7, [_Z11kernel_gemmiiiPKfS0_Pf_param_3];
	ld.param.u64 	%rd8, [_Z11kernel_gemmiiiPKfS0_Pf_param_4];
	ld.param.u64 	%rd6, [_Z11kernel_gemmiiiPKfS0_Pf_param_5];
	cvta.to.global.u64 	%rd1, %rd8;
	cvta.to.global.u64 	%rd2, %rd7;
	mov.u32 	%r21, %ctaid.y;
	mov.u32 	%r22, %ntid.y;
	mov.u32 	%r23, %tid.y;
	mad.lo.s32 	%r1, %r21, %r22, %r23;
	mov.u32 	%r24, %ctaid.x;
	mov.u32 	%r25, %ntid.x;
	mov.u32 	%r26, %tid.x;
	mad.lo.s32 	%r2, %r24, %r25, %r26;
	setp.ge.s32 	%p1, %r1, %r20;
	setp.ge.s32 	%p2, %r2, %r18;
	or.pred  	%p3, %p1, %p2;
	@%p3 bra 	$L__BB0_14;
	setp.lt.s32 	%p4, %r19, 1;
	mov.f32 	%f67, 0f00000000;
	@%p4 bra 	$L__BB0_13;
	mul.lo.s32 	%r3, %r19, %r1;
	and.b32  	%r4, %r19, 7;
	setp.lt.u32 	%p5, %r19, 8;
	mov.f32 	%f67, 0f00000000;
	mov.b32 	%r39, 0;
	@%p5 bra 	$L__BB0_5;
	and.b32  	%r39, %r19, 2147483640;
	neg.s32 	%r37, %r39;
	shl.b32 	%r7, %r18, 3;
	mul.wide.u32 	%rd9, %r3, 4;
	add.s64 	%rd10, %rd9, %rd2;
	add.s64 	%rd52, %rd10, 16;
	mov.f32 	%f67, 0f00000000;
	mul.wide.s32 	%rd13, %r18, 4;
	mov.u32 	%r36, %r2;
$L__BB0_4:
	.pragma "nounroll";
	ld.global.f32 	%f17, [%rd52+-16];
	mul.wide.s32 	%rd11, %r36, 4;
	add.s64 	%rd12, %rd1, %rd11;
	ld.global.f32 	%f18, [%rd12];
	fma.rn.f32 	%f19, %f17, %f18, %f67;
	ld.global.f32 	%f20, [%rd52+-12];
	add.s64 	%rd14, %rd12, %rd13;
	ld.global.f32 	%f21, [%rd14];
	fma.rn.f32 	%f22, %f20, %f21, %f19;
	ld.global.f32 	%f23, [%rd52+-8];
	add.s64 	%rd15, %rd14, %rd13;
	ld.global.f32 	%f24, [%rd15];
	fma.rn.f32 	%f25, %f23, %f24, %f22;
	ld.global.f32 	%f26, [%rd52+-4];
	add.s64 	%rd16, %rd15, %rd13;
	ld.global.f32 	%f27, [%rd16];
	fma.rn.f32 	%f28, %f26, %f27, %f25;
	ld.global.f32 	%f29, [%rd52];
	add.s64 	%rd17, %rd16, %rd13;
	ld.global.f32 	%f30, [%rd17];
	fma.rn.f32 	%f31, %f29, %f30, %f28;
	ld.global.f32 	%f32, [%rd52+4];
	add.s64 	%rd18, %rd17, %rd13;
	ld.global.f32 	%f33, [%rd18];
	fma.rn.f32 	%f34, %f32, %f33, %f31;
	ld.global.f32 	%f35, [%rd52+8];
	add.s64 	%rd19, %rd18, %rd13;
	ld.global.f32 	%f36, [%rd19];
	fma.rn.f32 	%f37, %f35, %f36, %f34;
	ld.global.f32 	%f38, [%rd52+12];
	add.s64 	%rd20, %rd19, %rd13;
	ld.global.f32 	%f39, [%rd20];
	fma.rn.f32 	%f67, %f38, %f39, %f37;
	add.s32 	%r37, %r37, 8;
	add.s32 	%r36, %r36, %r7;
	add.s64 	%rd52, %rd52, 32;
	setp.ne.s32 	%p6, %r37, 0;
	@%p6 bra 	$L__BB0_4;
$L__BB0_5:
	setp.eq.s32 	%p7, %r4, 0;
	@%p7 bra 	$L__BB0_13;
	and.b32  	%r13, %r19, 3;
	setp.lt.u32 	%p8, %r4, 4;
	@%p8 bra 	$L__BB0_8;
	add.s32 	%r28, %r39, %r3;
	mul.wide.u32 	%rd21, %r28, 4;
	add.s64 	%rd22, %rd2, %rd21;
	ld.global.f32 	%f41, [%rd22];
	mad.lo.s32 	%r29, %r39, %r18, %r2;
	mul.wide.s32 	%rd23, %r29, 4;
	add.s64 	%rd24, %rd1, %rd23;
	ld.global.f32 	%f42, [%rd24];
	fma.rn.f32 	%f43, %f41, %f42, %f67;
	cvt.u64.u32 	%rd25, %r3;
	cvt.u64.u32 	%rd26, %r39;
	add.s64 	%rd27, %rd26, %rd25;
	shl.b64 	%rd28, %rd27, 2;
	add.s64 	%rd29, %rd2, %rd28;
	ld.global.f32 	%f44, [%rd29+4];
	mul.wide.s32 	%rd30, %r18, 4;
	add.s64 	%rd31, %rd24, %rd30;
	ld.global.f32 	%f45, [%rd31];
	fma.rn.f32 	%f46, %f44, %f45, %f43;
	ld.global.f32 	%f47, [%rd29+8];
	add.s64 	%rd32, %rd31, %rd30;
	ld.global.f32 	%f48, [%rd32];
	fma.rn.f32 	%f49, %f47, %f48, %f46;
	ld.global.f32 	%f50, [%rd29+12];
	add.s64 	%rd33, %rd32, %rd30;
	ld.global.f32 	%f51, [%rd33];
	fma.rn.f32 	%f67, %f50, %f51, %f49;
	add.s32 	%r39, %r39, 4;
$L__BB0_8:
	setp.eq.s32 	%p9, %r13, 0;
	@%p9 bra 	$L__BB0_13;
	setp.eq.s32 	%p10, %r13, 1;
	@%p10 bra 	$L__BB0_11;
	add.s32 	%r30, %r39, %r3;
	mul.wide.u32 	%rd34, %r30, 4;
	add.s64 	%rd35, %rd2, %rd34;
	ld.global.f32 	%f53, [%rd35];
	mad.lo.s32 	%r31, %r39, %r18, %r2;
	mul.wide.s32 	%rd36, %r31, 4;
	add.s64 	%rd37, %rd1, %rd36;
	ld.global.f32 	%f54, [%rd37];
	fma.rn.f32 	%f55, %f53, %f54, %f67;
	cvt.u64.u32 	%rd38, %r3;
	cvt.u64.u32 	%rd39, %r39;
	add.s64 	%rd40, %rd39, %rd38;
	shl.b64 	%rd41, %rd40, 2;
	add.s64 	%rd42, %rd2, %rd41;
	ld.global.f32 	%f56, [%rd42+4];
	mul.wide.s32 	%rd43, %r18, 4;
	add.s64 	%rd44, %rd37, %rd43;
	ld.global.f32 	%f57, [%rd44];
	fma.rn.f32 	%f67, %f56, %f57, %f55;
	add.s32 	%r39, %r39, 2;
$L__BB0_11:
	and.b32  	%r32, %r19, 1;
	setp.eq.b32 	%p11, %r32, 1;
	not.pred 	%p12, %p11;
	@%p12 bra 	$L__BB0_13;
	add.s32 	%r33, %r39, %r3;
	mul.wide.u32 	%rd45, %r33, 4;
	add.s64 	%rd46, %rd2, %rd45;
	ld.global.f32 	%f58, [%rd46];
	mad.lo.s32 	%r34, %r39, %r18, %r2;
	mul.wide.s32 	%rd47, %r34, 4;
	add.s64 	%rd48, %rd1, %rd47;
	ld.global.f32 	%f59, [%rd48];
	fma.rn.f32 	%f67, %f58, %f59, %f67;
$L__BB0_13:
	mad.lo.s32 	%r35, %r18, %r1, %r2;
	cvta.to.global.u64 	%rd49, %rd6;
	mul.wide.s32 	%rd50, %r35, 4;
	add.s64 	%rd51, %rd49, %rd50;
	st.global.f32 	[%rd51], %f67;
$L__BB0_14:
	ret;

}


// ===== COMPILED SASS (sm_100) =====

	.target	sm_100

	.elftype	@"ET_EXEC"


//--------------------- .note.nv.tkinfo           --------------------------
	.section	.note.nv.tkinfo,"",@"SHT_NOTE"
	.sectionflags	@"SHF_NOTE_NV_TKINFO"
	.tkinfo
        /*0018*/ 	.word	0x00000002
        /*0030*/ 	.string	""
        /*0030*/ 	.string	"ptxas"
        /*0030*/ 	.string	"Cuda compilation tools, release 13.0, V13.0.88"
        /*0030*/ 	.string	"Build cuda_13.0.r13.0/compiler.36424714_0"
        /*0030*/ 	.string	"-arch sm_100 -m 64 "



//--------------------- .note.nv.cuinfo           --------------------------
	.section	.note.nv.cuinfo,"",@"SHT_NOTE"
	.sectionflags	@"SHF_NOTE_NV_CUINFO"
        /*0018*/ 	.short	0x0002
        /*001a*/ 	.short	0x0064
        /*001c*/ 	.short	0x0082
	.zero		2


//--------------------- .nv.info                  --------------------------
	.section	.nv.info,"",@"SHT_CUDA_INFO"
	.align	4


	//----- nvinfo : EIATTR_REGCOUNT
	.align		4
        /*0000*/ 	.byte	0x04, 0x2f
        /*0002*/ 	.short	(.L_1 - .L_0)
	.align		4
.L_0:
        /*0004*/ 	.word	index@(_Z11kernel_gemmiiiPKfS0_Pf)
        /*0008*/ 	.word	0x00000020


	//----- nvinfo : EIATTR_FRAME_SIZE
	.align		4
.L_1:
        /*000c*/ 	.byte	0x04, 0x11
        /*000e*/ 	.short	(.L_3 - .L_2)
	.align		4
.L_2:
        /*0010*/ 	.word	index@(_Z11kernel_gemmiiiPKfS0_Pf)
        /*0014*/ 	.word	0x00000000


	//----- nvinfo : EIATTR_MIN_STACK_SIZE
	.align		4
.L_3:
        /*0018*/ 	.byte	0x04, 0x12
        /*001a*/ 	.short	(.L_5 - .L_4)
	.align		4
.L_4:
        /*001c*/ 	.word	index@(_Z11kernel_gemmiiiPKfS0_Pf)
        /*0020*/ 	.word	0x00000000
.L_5:


//--------------------- .nv.compat                --------------------------
	.section	.nv.compat,"",@"SHT_CUDA_COMPAT_INFO"
	.align	4
        /*0000*/ 	.byte	0x02, 0x09, 0x00, 0x00, 0x02, 0x02, 0x01, 0x00, 0x02, 0x05, 0x05, 0x00, 0x03, 0x07, 0x01, 0x01
        /*0010*/ 	.byte	0x02, 0x03, 0x00, 0x00, 0x02, 0x06, 0x01, 0x00, 0x04, 0x0b, 0x08, 0x00, 0x09, 0x00, 0x00, 0x00
        /*0020*/ 	.byte	0x00, 0x00, 0x00, 0x00


//--------------------- .nv.info._Z11kernel_gemmiiiPKfS0_Pf --------------------------
	.section	.nv.info._Z11kernel_gemmiiiPKfS0_Pf,"",@"SHT_CUDA_INFO"
	.sectionflags	@""
	.align	4


	//----- nvinfo : EIATTR_CUDA_API_VERSION
	.align		4
        /*0000*/ 	.byte	0x04, 0x37
        /*0002*/ 	.short	(.L_7 - .L_6)
.L_6:
        /*0004*/ 	.word	0x00000082


	//----- nvinfo : EIATTR_KPARAM_INFO
	.align		4
.L_7:
        /*0008*/ 	.byte	0x04, 0x17
        /*000a*/ 	.short	(.L_9 - .L_8)
.L_8:
        /*000c*/ 	.word	0x00000000
        /*0010*/ 	.short	0x0005
        /*0012*/ 	.short	0x0020
        /*0014*/ 	.byte	0x00, 0xf5, 0x21, 0x00


	//----- nvinfo : EIATTR_KPARAM_INFO
	.align		4
.L_9:
        /*0018*/ 	.byte	0x04, 0x17
        /*001a*/ 	.short	(.L_11 - .L_10)
.L_10:
        /*001c*/ 	.word	0x00000000
        /*0020*/ 	.short	0x0004
        /*0022*/ 	.short	0x0018
        /*0024*/ 	.byte	0x00, 0xf5, 0x21, 0x00


	//----- nvinfo : EIATTR_KPARAM_INFO
	.align		4
.L_11:
        /*0028*/ 	.byte	0x04, 0x17
        /*002a*/ 	.short	(.L_13 - .L_12)
.L_12:
        /*002c*/ 	.word	0x00000000
        /*0030*/ 	.short	0x0003
        /*0032*/ 	.short	0x0010
        /*0034*/ 	.byte	0x00, 0xf5, 0x21, 0x00


	//----- nvinfo : EIATTR_KPARAM_INFO
	.align		4
.L_13:
        /*0038*/ 	.byte	0x04, 0x17
        /*003a*/ 	.short	(.L_15 - .L_14)
.L_14:
        /*003c*/ 	.word	0x00000000
        /*0040*/ 	.short	0x0002
        /*0042*/ 	.short	0x0008
        /*0044*/ 	.byte	0x00, 0xf0, 0x11, 0x00


	//----- nvinfo : EIATTR_KPARAM_INFO
	.align		4
.L_15:
        /*0048*/ 	.byte	0x04, 0x17
        /*004a*/ 	.short	(.L_17 - .L_16)
.L_16:
        /*004c*/ 	.word	0x00000000
        /*0050*/ 	.short	0x0001
        /*0052*/ 	.short	0x0004
        /*0054*/ 	.byte	0x00, 0xf0, 0x11, 0x00


	//----- nvinfo : EIATTR_KPARAM_INFO
	.align		4
.L_17:
        /*0058*/ 	.byte	0x04, 0x17
        /*005a*/ 	.short	(.L_19 - .L_18)
.L_18:
        /*005c*/ 	.word	0x00000000
        /*0060*/ 	.short	0x0000
        /*0062*/ 	.short	0x0000
        /*0064*/ 	.byte	0x00, 0xf0, 0x11, 0x00


	//----- nvinfo : EIATTR_SPARSE_MMA_MASK
	.align		4
.L_19:
        /*0068*/ 	.byte	0x03, 0x50
        /*006a*/ 	.short	0x0000


	//----- nvinfo : EIATTR_MAXREG_COUNT
	.align		4
        /*006c*/ 	.byte	0x03, 0x1b
        /*006e*/ 	.short	0x00ff


	//----- nvinfo : EIATTR_MERCURY_ISA_VERSION
	.align		4
        /*0070*/ 	.byte	0x03, 0x5f
        /*0072*/ 	.short	0x0101


	//----- nvinfo : EIATTR_VRC_CTA_INIT_COUNT
	.align		4
        /*0074*/ 	.byte	0x02, 0x4a
	.zero		1
	.zero		1


	//----- nvinfo : EIATTR_EXIT_INSTR_OFFSETS
	.align		4
        /*0078*/ 	.byte	0x04, 0x1c
        /*007a*/ 	.short	(.L_21 - .L_20)


	//   ....[0]....
.L_20:
        /*007c*/ 	.word	0x000000c0


	//   ....[1]....
        /*0080*/ 	.word	0x000008e0


	//----- nvinfo : EIATTR_CBANK_PARAM_SIZE
	.align		4
.L_21:
        /*0084*/ 	.byte	0x03, 0x19
        /*0086*/ 	.short	0x0028


	//----- nvinfo : EIATTR_PARAM_CBANK
	.align		4
        /*0088*/ 	.byte	0x04, 0x0a
        /*008a*/ 	.short	(.L_23 - .L_22)
	.align		4
.L_22:
        /*008c*/ 	.word	index@(.nv.constant0._Z11kernel_gemmiiiPKfS0_Pf)
        /*0090*/ 	.short	0x0380
        /*0092*/ 	.short	0x0028


	//----- nvinfo : EIATTR_SW_WAR
	.align		4
.L_23:
        /*0094*/ 	.byte	0x04, 0x36
        /*0096*/ 	.short	(.L_25 - .L_24)
.L_24:
        /*0098*/ 	.word	0x00000008
.L_25:


//--------------------- .nv.callgraph             --------------------------
	.section	.nv.callgraph,"",@"SHT_CUDA_CALLGRAPH"
	.align	4
	.sectionentsize	8
	.align		4
        /*0000*/ 	.word	0x00000000
	.align		4
        /*0004*/ 	.word	0xffffffff
	.align		4
        /*0008*/ 	.word	0x00000000
	.align		4
        /*000c*/ 	.word	0xfffffffe
	.align		4
        /*0010*/ 	.word	0x00000000
	.align		4
        /*0014*/ 	.word	0xfffffffd
	.align		4
        /*0018*/ 	.word	0x00000000
	.align		4
        /*001c*/ 	.word	0xfffffffc


//--------------------- .text._Z11kernel_gemmiiiPKfS0_Pf --------------------------
	.section	.text._Z11kernel_gemmiiiPKfS0_Pf,"ax",@progbits
	.align	128
        .global         _Z11kernel_gemmiiiPKfS0_Pf
        .type           _Z11kernel_gemmiiiPKfS0_Pf,@function
        .size           _Z11kernel_gemmiiiPKfS0_Pf,(.L_x_5 - _Z11kernel_gemmiiiPKfS0_Pf)
        .other          _Z11kernel_gemmiiiPKfS0_Pf,@"STO_CUDA_ENTRY STV_DEFAULT"
_Z11kernel_gemmiiiPKfS0_Pf:
.text._Z11kernel_gemmiiiPKfS0_Pf:
[----:B------:R-:W-:Y:S01]  /*0000*/  LDC R1, c[0x0][0x37c] ;  /* 0x0000df00ff017b82 */ /* 0x000fe20000000800 */
[----:B------:R-:W0:Y:S07]  /*0010*/  S2R R5, SR_TID.X ;  /* 0x0000000000057919 */ /* 0x000e2e0000002100 */
[----:B------:R-:W1:Y:S01]  /*0020*/  LDC R19, c[0x0][0x364] ;  /* 0x0000d900ff137b82 */ /* 0x000e620000000800 */
[----:B------:R-:W1:Y:S07]  /*0030*/  S2R R4, SR_TID.Y ;  /* 0x0000000000047919 */ /* 0x000e6e0000002200 */
[----:B------:R-:W0:Y:S08]  /*0040*/  S2UR UR5, SR_CTAID.X ;  /* 0x00000000000579c3 */ /* 0x000e300000002500 */
[----:B------:R-:W0:Y:S08]  /*0050*/  LDC R0, c[0x0][0x360] ;  /* 0x0000d800ff007b82 */ /* 0x000e300000000800 */
[----:B------:R-:W1:Y:S08]  /*0060*/  S2UR UR4, SR_CTAID.Y ;  /* 0x00000000000479c3 */ /* 0x000e700000002600 */
[----:B------:R-:W2:Y:S01]  /*0070*/  LDC.64 R2, c[0x0][0x380] ;  /* 0x0000e000ff027b82 */ /* 0x000ea20000000a00 */
[----:B0-----:R-:W-:-:S02]  /*0080*/  IMAD R0, R0, UR5, R5 ;  /* 0x0000000500007c24 */ /* 0x001fc4000f8e0205 */
[----:B-1----:R-:W-:-:S03]  /*0090*/  IMAD R19, R19, UR4, R4 ;  /* 0x0000000413137c24 */ /* 0x002fc6000f8e0204 */
[----:B--2---:R-:W-:-:S04]  /*00a0*/  ISETP.GE.AND P0, PT, R0, R3, PT ;  /* 0x000000030000720c */ /* 0x004fc80003f06270 */
[----:B------:R-:W-:-:S13]  /*00b0*/  ISETP.GE.OR P0, PT, R19, R2, P0 ;  /* 0x000000021300720c */ /* 0x000fda0000706670 */
[----:B------:R-:W-:Y:S05]  /*00c0*/  @P0 EXIT ;  /* 0x000000000000094d */ /* 0x000fea0003800000 */
[----:B------:R-:W0:Y:S01]  /*00d0*/  LDC R2, c[0x0][0x388] ;  /* 0x0000e200ff027b82 */ /* 0x000e220000000800 */
[----:B------:R-:W1:Y:S01]  /*00e0*/  LDCU.64 UR4, c[0x0][0x358] ;  /* 0x00006b00ff0477ac */ /* 0x000e620008000a00 */
[----:B------:R-:W-:Y:S01]  /*00f0*/  HFMA2 R24, -RZ, RZ, 0, 0 ;  /* 0x00000000ff187431 */ /* 0x000fe200000001ff */
[----:B0-----:R-:W-:-:S13]  /*0100*/  ISETP.GE.AND P0, PT, R2, 0x1, PT ;  /* 0x000000010200780c */ /* 0x001fda0003f06270 */
[----:B-1----:R-:W-:Y:S05]  /*0110*/  @!P0 BRA `(.L_x_0) ;  /* 0x0000000400e08947 */ /* 0x002fea0003800000 */
[C---:B------:R-:W-:Y:S01]  /*0120*/  ISETP.GE.U32.AND P1, PT, R2.reuse, 0x8, PT ;  /* 0x000000080200780c */ /* 0x040fe20003f26070 */
[----:B------:R-:W-:Y:S01]  /*0130*/  IMAD R20, R19, R2, RZ ;  /* 0x0000000213147224 */ /* 0x000fe200078e02ff */
[----:B------:R-:W-:Y:S02]  /*0140*/  LOP3.LUT R27, R2, 0x7, RZ, 0xc0, !PT ;  /* 0x00000007021b7812 */ /* 0x000fe400078ec0ff */
[----:B------:R-:W-:Y:S02]  /*0150*/  MOV R24, RZ ;  /* 0x000000ff00187202 */ /* 0x000fe40000000f00 */
[----:B------:R-:W-:Y:S02]  /*0160*/  ISETP.NE.AND P0, PT, R27, RZ, PT ;  /* 0x000000ff1b00720c */ /* 0x000fe40003f05270 */
[----:B------:R-:W-:-:S05]  /*0170*/  MOV R21, RZ ;  /* 0x000000ff00157202 */ /* 0x000fca0000000f00 */
[----:B------:R-:W-:Y:S06]  /*0180*/  @!P1 BRA `(.L_x_1) ;  /* 0x0000000000c49947 */ /* 0x000fec0003800000 */
[----:B------:R-:W0:Y:S01]  /*0190*/  LDC.64 R4, c[0x0][0x390] ;  /* 0x0000e400ff047b82 */ /* 0x000e220000000a00 */
[----:B------:R-:W-:Y:S02]  /*01a0*/  LOP3.LUT R21, R2, 0x7ffffff8, RZ, 0xc0, !PT ;  /* 0x7ffffff802157812 */ /* 0x000fe400078ec0ff */
[----:B------:R-:W-:Y:S02]  /*01b0*/  MOV R24, RZ ;  /* 0x000000ff00187202 */ /* 0x000fe40000000f00 */
[----:B------:R-:W-:Y:S02]  /*01c0*/  MOV R18, R0 ;  /* 0x0000000000127202 */ /* 0x000fe40000000f00 */
[----:B------:R-:W-:Y:S01]  /*01d0*/  IADD3 R22, PT, PT, -R21, RZ, RZ ;  /* 0x000000ff15167210 */ /* 0x000fe20007ffe1ff */
[----:B0-----:R-:W-:-:S03]  /*01e0*/  IMAD.WIDE.U32 R4, R20, 0x4, R4 ;  /* 0x0000000414047825 */ /* 0x001fc600078e0004 */
[----:B------:R-:W-:-:S04]  /*01f0*/  IADD3 R6, P1, PT, R4, 0x10, RZ ;  /* 0x0000001004067810 */ /* 0x000fc80007f3e0ff */
[----:B------:R-:W-:-:S09]  /*0200*/  IADD3.X R7, PT, PT, RZ, R5, RZ, P1, !PT ;  /* 0x00000005ff077210 */ /* 0x000fd20000ffe4ff */
.L_x_2:
[----:B------:R-:W0:Y:S01]  /*0210*/  LDC.64 R16, c[0x0][0x398] ;  /* 0x0000e600ff107b82 */ /* 0x000e220000000a00 */
[----:B------:R-:W-:Y:S02]  /*0220*/  MOV R4, R6 ;  /* 0x0000000600047202 */ /* 0x000fe40000000f00 */
[----:B------:R-:W-:-:S05]  /*0230*/  MOV R5, R7 ;  /* 0x0000000700057202 */ /* 0x000fca0000000f00 */
[----:B------:R-:W2:Y:S04]  /*0240*/  LDG.E R25, desc[UR4][R4.64+-0x10] ;  /* 0xfffff00404197981 */ /* 0x000ea8000c1e1900 */
[----:B------:R-:W3:Y:S04]  /*0250*/  LDG.E R23, desc[UR4][R4.64+-0xc] ;  /* 0xfffff40404177981 */ /* 0x000ee8000c1e1900 */
[----:B------:R-:W4:Y:S04]  /*0260*/  LDG.E R29, desc[UR4][R4.64+-0x8] ;  /* 0xfffff804041d7981 */ /* 0x000f28000c1e1900 */
[----:B------:R-:W5:Y:S01]  /*0270*/  LDG.E R28, desc[UR4][R4.64+-0x4] ;  /* 0xfffffc04041c7981 */ /* 0x000f62000c1e1900 */
[----:B0-----:R-:W-:-:S05]  /*0280*/  IMAD.WIDE R16, R18, 0x4, R16 ;  /* 0x0000000412107825 */ /* 0x001fca00078e0210 */
[----:B------:R0:W2:Y:S01]  /*0290*/  LDG.E R26, desc[UR4][R16.64] ;  /* 0x00000004101a7981 */ /* 0x0000a2000c1e1900 */
[----:B------:R-:W-:-:S04]  /*02a0*/  IMAD.WIDE R14, R3, 0x4, R16 ;  /* 0x00000004030e7825 */ /* 0x000fc800078e0210 */
[C---:B------:R-:W-:Y:S02]  /*02b0*/  IMAD.WIDE R6, R3.reuse, 0x4, R14 ;  /* 0x0000000403067825 */ /* 0x040fe400078e020e */
[----:B------:R-:W3:Y:S02]  /*02c0*/  LDG.E R14, desc[UR4][R14.64] ;  /* 0x000000040e0e7981 */ /* 0x000ee4000c1e1900 */
[C---:B------:R-:W-:Y:S02]  /*02d0*/  IMAD.WIDE R10, R3.reuse, 0x4, R6 ;  /* 0x00000004030a7825 */ /* 0x040fe400078e0206 */
[----:B------:R-:W4:Y:S02]  /*02e0*/  LDG.E R6, desc[UR4][R6.64] ;  /* 0x0000000406067981 */ /* 0x000f24000c1e1900 */
[C---:B------:R-:W-:Y:S02]  /*02f0*/  IMAD.WIDE R8, R3.reuse, 0x4, R10 ;  /* 0x0000000403087825 */ /* 0x040fe400078e020a */
[----:B------:R-:W5:Y:S02]  /*0300*/  LDG.E R10, desc[UR4][R10.64] ;  /* 0x000000040a0a7981 */ /* 0x000f64000c1e1900 */
[----:B------:R-:W-:-:S02]  /*0310*/  IMAD.WIDE R12, R3, 0x4, R8 ;  /* 0x00000004030c7825 */ /* 0x000fc400078e0208 */
[----:B------:R-:W5:Y:S04]  /*0320*/  LDG.E R7, desc[UR4][R4.64] ;  /* 0x0000000404077981 */ /* 0x000f68000c1e1900 */
[----:B------:R-:W5:Y:S01]  /*0330*/  LDG.E R8, desc[UR4][R8.64] ;  /* 0x0000000408087981 */ /* 0x000f62000c1e1900 */
[----:B0-----:R-:W-:-:S03]  /*0340*/  IMAD.WIDE R16, R3, 0x4, R12 ;  /* 0x0000000403107825 */ /* 0x001fc600078e020c */
[----:B------:R-:W5:Y:S04]  /*0350*/  LDG.E R12, desc[UR4][R12.64] ;  /* 0x000000040c0c7981 */ /* 0x000f68000c1e1900 */
[----:B------:R-:W5:Y:S04]  /*0360*/  LDG.E R15, desc[UR4][R16.64] ;  /* 0x00000004100f7981 */ /* 0x000f68000c1e1900 */
[----:B------:R-:W5:Y:S04]  /*0370*/  LDG.E R9, desc[UR4][R4.64+0x4] ;  /* 0x0000040404097981 */ /* 0x000f68000c1e1900 */
[----:B------:R-:W5:Y:S01]  /*0380*/  LDG.E R11, desc[UR4][R4.64+0xc] ;  /* 0x00000c04040b7981 */ /* 0x000f62000c1e1900 */
[----:B--2---:R-:W-:Y:S01]  /*0390*/  FFMA R26, R25, R26, R24 ;  /* 0x0000001a191a7223 */ /* 0x004fe20000000018 */
[----:B------:R-:W-:-:S02]  /*03a0*/  IMAD.WIDE R24, R3, 0x4, R16 ;  /* 0x0000000403187825 */ /* 0x000fc400078e0210 */
[----:B------:R-:W2:Y:S04]  /*03b0*/  LDG.E R16, desc[UR4][R4.64+0x8] ;  /* 0x0000080404107981 */ /* 0x000ea8000c1e1900 */
[----:B------:R-:W2:Y:S01]  /*03c0*/  LDG.E R24, desc[UR4][R24.64] ;  /* 0x0000000418187981 */ /* 0x000ea2000c1e1900 */
[----:B---3--:R-:W-:Y:S01]  /*03d0*/  FFMA R14, R23, R14, R26 ;  /* 0x0000000e170e7223 */ /* 0x008fe2000000001a */
[----:B------:R-:W-:-:S03]  /*03e0*/  IADD3 R22, PT, PT, R22, 0x8, RZ ;  /* 0x0000000816167810 */ /* 0x000fc60007ffe0ff */
[----:B----4-:R-:W-:Y:S01]  /*03f0*/  FFMA R29, R29, R6, R14 ;  /* 0x000000061d1d7223 */ /* 0x010fe2000000000e */
[----:B------:R-:W-:-:S03]  /*0400*/  ISETP.NE.AND P1, PT, R22, RZ, PT ;  /* 0x000000ff1600720c */ /* 0x000fc60003f25270 */
[----:B-----5:R-:W-:Y:S01]  /*0410*/  FFMA R10, R28, R10, R29 ;  /* 0x0000000a1c0a7223 */ /* 0x020fe2000000001d */
[----:B------:R-:W-:-:S03]  /*0420*/  IADD3 R6, P2, PT, R4, 0x20, RZ ;  /* 0x0000002004067810 */ /* 0x000fc60007f5e0ff */
[----:B------:R-:W-:Y:S01]  /*0430*/  FFMA R8, R7, R8, R10 ;  /* 0x0000000807087223 */ /* 0x000fe2000000000a */
[----:B------:R-:W-:Y:S02]  /*0440*/  IADD3.X R7, PT, PT, RZ, R5, RZ, P2, !PT ;  /* 0x00000005ff077210 */ /* 0x000fe400017fe4ff */
[----:B------:R-:W-:Y:S01]  /*0450*/  LEA R18, R3, R18, 0x3 ;  /* 0x0000001203127211 */ /* 0x000fe200078e18ff */
[----:B------:R-:W-:-:S04]  /*0460*/  FFMA R9, R9, R12, R8 ;  /* 0x0000000c09097223 */ /* 0x000fc80000000008 */
[----:B--2---:R-:W-:-:S04]  /*0470*/  FFMA R16, R16, R15, R9 ;  /* 0x0000000f10107223 */ /* 0x004fc80000000009 */
[----:B------:R-:W-:Y:S01]  /*0480*/  FFMA R24, R11, R24, R16 ;  /* 0x000000180b187223 */ /* 0x000fe20000000010 */
[----:B------:R-:W-:Y:S06]  /*0490*/  @P1 BRA `(.L_x_2) ;  /* 0xfffffffc005c1947 */ /* 0x000fec000383ffff */
.L_x_1:
[----:B------:R-:W-:Y:S05]  /*04a0*/  @!P0 BRA `(.L_x_0) ;  /* 0x0000000000fc8947 */ /* 0x000fea0003800000 */
[----:B------:R-:W-:Y:S02]  /*04b0*/  ISETP.GE.U32.AND P1, PT, R27, 0x4, PT ;  /* 0x000000041b00780c */ /* 0x000fe40003f26070 */
[----:B------:R-:W-:-:S04]  /*04c0*/  LOP3.LUT R16, R2, 0x3, RZ, 0xc0, !PT ;  /* 0x0000000302107812 */ /* 0x000fc800078ec0ff */
[----:B------:R-:W-:-:S07]  /*04d0*/  ISETP.NE.AND P0, PT, R16, RZ, PT ;  /* 0x000000ff1000720c */ /* 0x000fce0003f05270 */
[----:B------:R-:W-:Y:S06]  /*04e0*/  @!P1 BRA `(.L_x_3) ;  /* 0x00000000006c9947 */ /* 0x000fec0003800000 */
[----:B------:R-:W0:Y:S01]  /*04f0*/  LDC.64 R6, c[0x0][0x398] ;  /* 0x0000e600ff067b82 */ /* 0x000e220000000a00 */
[----:B------:R-:W1:Y:S01]  /*0500*/  LDCU.64 UR6, c[0x0][0x390] ;  /* 0x00007200ff0677ac */ /* 0x000e620008000a00 */
[----:B------:R-:W-:Y:S01]  /*0510*/  IMAD R9, R21, R3, R0 ;  /* 0x0000000315097224 */ /* 0x000fe200078e0200 */
[CC--:B------:R-:W-:Y:S02]  /*0520*/  IADD3 R5, PT, PT, R20.reuse, R21.reuse, RZ ;  /* 0x0000001514057210 */ /* 0x0c0fe40007ffe0ff */
[----:B------:R-:W-:-:S03]  /*0530*/  IADD3 R10, P1, PT, R20, R21, RZ ;  /* 0x00000015140a7210 */ /* 0x000fc60007f3e0ff */
[----:B------:R-:W2:Y:S01]  /*0540*/  LDC.64 R14, c[0x0][0x390] ;  /* 0x0000e400ff0e7b82 */ /* 0x000ea20000000a00 */
[----:B0-----:R-:W-:-:S04]  /*0550*/  IMAD.WIDE R6, R9, 0x4, R6 ;  /* 0x0000000409067825 */ /* 0x001fc800078e0206 */
[----:B------:R-:W-:Y:S02]  /*0560*/  IMAD.WIDE R8, R3, 0x4, R6 ;  /* 0x0000000403087825 */ /* 0x000fe400078e0206 */
[----:B------:R-:W3:Y:S02]  /*0570*/  LDG.E R6, desc[UR4][R6.64] ;  /* 0x0000000406067981 */ /* 0x000ee4000c1e1900 */
[----:B--2---:R-:W-:Y:S01]  /*0580*/  IMAD.WIDE.U32 R14, R5, 0x4, R14 ;  /* 0x00000004050e7825 */ /* 0x004fe200078e000e */
[----:B------:R-:W-:Y:S02]  /*0590*/  IADD3.X R5, PT, PT, RZ, RZ, RZ, P1, !PT ;  /* 0x000000ffff057210 */ /* 0x000fe40000ffe4ff */
[----:B-1----:R-:W-:-:S03]  /*05a0*/  LEA R4, P1, R10, UR6, 0x2 ;  /* 0x000000060a047c11 */ /* 0x002fc6000f8210ff */
[----:B------:R-:W3:Y:S01]  /*05b0*/  LDG.E R15, desc[UR4][R14.64] ;  /* 0x000000040e0f7981 */ /* 0x000ee2000c1e1900 */
[----:B------:R-:W-:Y:S01]  /*05c0*/  LEA.HI.X R5, R10, UR7, R5, 0x2, P1 ;  /* 0x000000070a057c11 */ /* 0x000fe200088f1405 */
[C---:B------:R-:W-:Y:S02]  /*05d0*/  IMAD.WIDE R10, R3.reuse, 0x4, R8 ;  /* 0x00000004030a7825 */ /* 0x040fe400078e0208 */
[----:B------:R-:W2:Y:S04]  /*05e0*/  LDG.E R8, desc[UR4][R8.64] ;  /* 0x0000000408087981 */ /* 0x000ea8000c1e1900 */
[----:B------:R-:W2:Y:S01]  /*05f0*/  LDG.E R17, desc[UR4][R4.64+0x4] ;  /* 0x0000040404117981 */ /* 0x000ea2000c1e1900 */
[----:B------:R-:W-:-:S03]  /*0600*/  IMAD.WIDE R12, R3, 0x4, R10 ;  /* 0x00000004030c7825 */ /* 0x000fc600078e020a */
[----:B------:R-:W4:Y:S04]  /*0610*/  LDG.E R22, desc[UR4][R10.64] ;  /* 0x000000040a167981 */ /* 0x000f28000c1e1900 */
[----:B------:R-:W4:Y:S04]  /*0620*/  LDG.E R18, desc[UR4][R4.64+0x8] ;  /* 0x0000080404127981 */ /* 0x000f28000c1e1900 */
[----:B------:R-:W5:Y:S04]  /*0630*/  LDG.E R26, desc[UR4][R4.64+0xc] ;  /* 0x00000c04041a7981 */ /* 0x000f68000c1e1900 */
[----:B------:R-:W5:Y:S01]  /*0640*/  LDG.E R12, desc[UR4][R12.64] ;  /* 0x000000040c0c7981 */ /* 0x000f62000c1e1900 */
[----:B------:R-:W-:Y:S01]  /*0650*/  IADD3 R21, PT, PT, R21, 0x4, RZ ;  /* 0x0000000415157810 */ /* 0x000fe20007ffe0ff */
[----:B---3--:R-:W-:-:S04]  /*0660*/  FFMA R24, R15, R6, R24 ;  /* 0x000000060f187223 */ /* 0x008fc80000000018 */
[----:B--2---:R-:W-:-:S04]  /*0670*/  FFMA R17, R17, R8, R24 ;  /* 0x0000000811117223 */ /* 0x004fc80000000018 */
[----:B----4-:R-:W-:-:S04]  /*0680*/  FFMA R17, R18, R22, R17 ;  /* 0x0000001612117223 */ /* 0x010fc80000000011 */
[----:B-----5:R-:W-:-:S07]  /*0690*/  FFMA R24, R26, R12, R17 ;  /* 0x0000000c1a187223 */ /* 0x020fce0000000011 */
.L_x_3:
[----:B------:R-:W-:Y:S05]  /*06a0*/  @!P0 BRA `(.L_x_0) ;  /* 0x00000000007c8947 */ /* 0x000fea0003800000 */
[----:B------:R-:W-:Y:S01]  /*06b0*/  ISETP.NE.AND P1, PT, R16, 0x1, PT ;  /* 0x000000011000780c */ /* 0x000fe20003f25270 */
[----:B------:R-:W0:Y:S01]  /*06c0*/  LDC.64 R12, c[0x0][0x390] ;  /* 0x0000e400ff0c7b82 */ /* 0x000e220000000a00 */
[----:B------:R-:W-:-:S04]  /*06d0*/  LOP3.LUT R2, R2, 0x1, RZ, 0xc0, !PT ;  /* 0x0000000102027812 */ /* 0x000fc800078ec0ff */
[----:B------:R-:W-:-:S03]  /*06e0*/  ISETP.NE.U32.AND P0, PT, R2, 0x1, PT ;  /* 0x000000010200780c */ /* 0x000fc60003f05070 */
[----:B------:R-:W1:Y:S04]  /*06f0*/  LDC.64 R10, c[0x0][0x398] ;  /* 0x0000e600ff0a7b82 */ /* 0x000e680000000a00 */
[CC--:B------:R-:W-:Y:S02]  /*0700*/  @P1 IADD3 R15, PT, PT, R20.reuse, R21.reuse, RZ ;  /* 0x00000015140f1210 */ /* 0x0c0fe40007ffe0ff */
[----:B------:R-:W-:Y:S02]  /*0710*/  @P1 IADD3 R2, P2, PT, R20, R21, RZ ;  /* 0x0000001514021210 */ /* 0x000fe40007f5e0ff */
[----:B------:R-:W2:Y:S02]  /*0720*/  @P1 LDC.64 R4, c[0x0][0x390] ;  /* 0x0000e400ff041b82 */ /* 0x000ea40000000a00 */
[----:B------:R-:W-:-:S06]  /*0730*/  @P1 IADD3.X R14, PT, PT, RZ, RZ, RZ, P2, !PT ;  /* 0x000000ffff0e1210 */ /* 0x000fcc00017fe4ff */
[----:B------:R-:W3:Y:S01]  /*0740*/  LDC.64 R6, c[0x0][0x390] ;  /* 0x0000e400ff067b82 */ /* 0x000ee20000000a00 */
[----:B0-----:R-:W-:-:S04]  /*0750*/  @P1 IMAD.WIDE.U32 R12, R15, 0x4, R12 ;  /* 0x000000040f0c1825 */ /* 0x001fc800078e000c */
[C---:B------:R-:W-:Y:S01]  /*0760*/  @P1 IMAD R15, R21.reuse, R3, R0 ;  /* 0x00000003150f1224 */ /* 0x040fe200078e0200 */
[----:B------:R-:W-:Y:S01]  /*0770*/  @P1 IADD3 R21, PT, PT, R21, 0x2, RZ ;  /* 0x0000000215151810 */ /* 0x000fe20007ffe0ff */
[----:B------:R-:W4:Y:S01]  /*0780*/  @P1 LDG.E R13, desc[UR4][R12.64] ;  /* 0x000000040c0d1981 */ /* 0x000f22000c1e1900 */
[----:B------:R-:W0:Y:S01]  /*0790*/  LDC.64 R8, c[0x0][0x398] ;  /* 0x0000e600ff087b82 */ /* 0x000e220000000a00 */
[----:B-1----:R-:W-:Y:S01]  /*07a0*/  @P1 IMAD.WIDE R10, R15, 0x4, R10 ;  /* 0x000000040f0a1825 */ /* 0x002fe200078e020a */
[----:B------:R-:W-:Y:S02]  /*07b0*/  @!P0 IADD3 R17, PT, PT, R20, R21, RZ ;  /* 0x0000001514118210 */ /* 0x000fe40007ffe0ff */
[----:B--2---:R-:W-:Y:S01]  /*07c0*/  @P1 LEA R4, P2, R2, R4, 0x2 ;  /* 0x0000000402041211 */ /* 0x004fe200078410ff */
[----:B------:R-:W-:-:S03]  /*07d0*/  @!P0 IMAD R21, R21, R3, R0 ;  /* 0x0000000315158224 */ /* 0x000fc600078e0200 */
[----:B------:R-:W-:Y:S01]  /*07e0*/  @P1 LEA.HI.X R5, R2, R5, R14, 0x2, P2 ;  /* 0x0000000502051211 */ /* 0x000fe200010f140e */
[----:B------:R-:W-:Y:S01]  /*07f0*/  @P1 IMAD.WIDE R14, R3, 0x4, R10 ;  /* 0x00000004030e1825 */ /* 0x000fe200078e020a */
[----:B------:R-:W4:Y:S03]  /*0800*/  @P1 LDG.E R2, desc[UR4][R10.64] ;  /* 0x000000040a021981 */ /* 0x000f26000c1e1900 */
[----:B---3--:R-:W-:Y:S01]  /*0810*/  @!P0 IMAD.WIDE.U32 R6, R17, 0x4, R6 ;  /* 0x0000000411068825 */ /* 0x008fe200078e0006 */
[----:B------:R-:W2:Y:S04]  /*0820*/  @P1 LDG.E R5, desc[UR4][R4.64+0x4] ;  /* 0x0000040404051981 */ /* 0x000ea8000c1e1900 */
[----:B------:R-:W2:Y:S01]  /*0830*/  @P1 LDG.E R14, desc[UR4][R14.64] ;  /* 0x000000040e0e1981 */ /* 0x000ea2000c1e1900 */
[----:B0-----:R-:W-:-:S03]  /*0840*/  @!P0 IMAD.WIDE R8, R21, 0x4, R8 ;  /* 0x0000000415088825 */ /* 0x001fc600078e0208 */
[----:B------:R-:W3:Y:S04]  /*0850*/  @!P0 LDG.E R7, desc[UR4][R6.64] ;  /* 0x0000000406078981 */ /* 0x000ee8000c1e1900 */
[----:B------:R-:W3:Y:S01]  /*0860*/  @!P0 LDG.E R8, desc[UR4][R8.64] ;  /* 0x0000000408088981 */ /* 0x000ee2000c1e1900 */
[----:B----4-:R-:W-:-:S04]  /*0870*/  @P1 FFMA R2, R13, R2, R24 ;  /* 0x000000020d021223 */ /* 0x010fc80000000018 */
[----:B--2---:R-:W-:-:S04]  /*0880*/  @P1 FFMA R24, R5, R14, R2 ;  /* 0x0000000e05181223 */ /* 0x004fc80000000002 */
[----:B---3--:R-:W-:-:S07]  /*0890*/  @!P0 FFMA R24, R7, R8, R24 ;  /* 0x0000000807188223 */ /* 0x008fce0000000018 */
.L_x_0:
[----:B------:R-:W0:Y:S01]  /*08a0*/  LDC.64 R4, c[0x0][0x3a0] ;  /* 0x0000e800ff047b82 */ /* 0x000e220000000a00 */
[----:B------:R-:W-:-:S04]  /*08b0*/  IMAD R3, R19, R3, R0 ;  /* 0x0000000313037224 */ /* 0x000fc800078e0200 */
[----:B0-----:R-:W-:-:S05]  /*08c0*/  IMAD.WIDE R2, R3, 0x4, R4 ;  /* 0x0000000403027825 */ /* 0x001fca00078e0204 */
[----:B------:R-:W-:Y:S01]  /*08d0*/  STG.E desc[UR4][R2.64], R24 ;  /* 0x0000001802007986 */ /* 0x000fe2000c101904 */
[----:B------:R-:W-:Y:S05]  /*08e0*/  EXIT ;  /* 0x000000000000794d */ /* 0x000fea0003800000 */
.L_x_4:
[----:B------:R-:W-:-:S00]  /*08f0*/  BRA `(.L_x_4) ;  /* 0xfffffffc00fc7947 */ /* 0x000fc0000383ffff */
[----:B------:R-:W-:-:S00]  /*0900*/  NOP ;  /* 0x0000000000007918 */ /* 0x000fc00000000000 */
[----:B------:R-:W-:-:S00]  /*0910*/  NOP ;  /* 0x0000000000007918 */ /* 0x000fc00000000000 */
[----:B------:R-:W-:-:S00]  /*0920*/  NOP ;  /* 0x0000000000007918 */ /* 0x000fc00000000000 */
[----:B------:R-:W-:-:S00]  /*0930*/  NOP ;  /* 0x0000000000007918 */ /* 0x000fc00000000000 */
[----:B------:R-:W-:-:S00]  /*0940*/  NOP ;  /* 0x0000000000007918 */ /* 0x000fc00000000000 */
[----:B------:R-:W-:-:S00]  /*0950*/  NOP ;  /* 0x0000000000007918 */ /* 0x000fc00000000000 */
[----:B------:R-:W-:-:S00]  /*0960*/  NOP ;  /* 0x0000000000007918 */ /* 0x000fc00000000000 */
[----:B------:R-:W-:-:S00]  /*0970*/  NOP ;  /* 0x0000000000007918 */ /* 0x000fc00000000000 */
.L_x_5:


//--------------------- .nv.shared.reserved.0     --------------------------
	.section	.nv.shared.reserved.0,"aw",@nobits
	.weak		__nv_reservedSMEM_offset_0_alias
	.size		__nv_reservedSMEM_offset_0_alias, 0, 64
	.other		__nv_reservedSMEM_offset_0_alias,@"STO_CUDA_RESERVED_SHARED STV_DEFAULT"
__nv_reservedSMEM_offset_0_alias:
	.zero		0
	.zero		64


//--------------------- .nv.constant0._Z11kernel_gemmiiiPKfS0_Pf --------------------------
	.section	.nv.constant0._Z11kernel_gemmiiiPKfS0_Pf,"a",@progbits
	.sectionflags	@""
	.align	4
.nv.constant0._Z11kernel_gemmiiiPKfS0_Pf:
	.zero		936


//--------------------- SYMBOLS --------------------------

	.type		.nv.reservedSmem.offset0,@object
	.size		.nv.reservedSmem.offset0,0x4
